//
// Generated by NVIDIA NVVM Compiler
//
// Compiler Build ID: CL-36424714
// Cuda compilation tools, release 13.0, V13.0.88
// Based on NVVM 20.0.0
//

.version 9.0
.target sm_100
.address_size 64

	// .globl	_Z11matMulTiledPKfS0_Pfi
// _ZZ11matMulTiledPKfS0_PfiE2As has been demoted
// _ZZ11matMulTiledPKfS0_PfiE2Bs has been demoted

.visible .entry _Z11matMulTiledPKfS0_Pfi(
	.param .u64 .ptr .align 1 _Z11matMulTiledPKfS0_Pfi_param_0,
	.param .u64 .ptr .align 1 _Z11matMulTiledPKfS0_Pfi_param_1,
	.param .u64 .ptr .align 1 _Z11matMulTiledPKfS0_Pfi_param_2,
	.param .u32 _Z11matMulTiledPKfS0_Pfi_param_3
)
{
	.reg .pred 	%p<8>;
	.reg .b32 	%r<42>;
	.reg .b32 	%f<63>;
	.reg .b64 	%rd<13>;
	// demoted variable
	.shared .align 4 .b8 _ZZ11matMulTiledPKfS0_PfiE2As[1024];
	// demoted variable
	.shared .align 4 .b8 _ZZ11matMulTiledPKfS0_PfiE2Bs[1024];
	ld.param.u64 	%rd4, [_Z11matMulTiledPKfS0_Pfi_param_0];
	ld.param.u64 	%rd5, [_Z11matMulTiledPKfS0_Pfi_param_1];
	ld.param.u64 	%rd6, [_Z11matMulTiledPKfS0_Pfi_param_2];
	ld.param.u32 	%r23, [_Z11matMulTiledPKfS0_Pfi_param_3];
	mov.u32 	%r24, %ctaid.y;
	mov.u32 	%r25, %ntid.y;
	mov.u32 	%r39, %tid.y;
	mad.lo.s32 	%r2, %r24, %r25, %r39;
	mov.u32 	%r26, %ctaid.x;
	mov.u32 	%r27, %ntid.x;
	mov.u32 	%r37, %tid.x;
	mad.lo.s32 	%r4, %r26, %r27, %r37;
	setp.lt.s32 	%p1, %r23, 1;
	mov.f32 	%f62, 0f00000000;
	@%p1 bra 	$L__BB0_7;
	add.s32 	%r28, %r23, 15;
	shr.u32 	%r29, %r28, 4;
	shl.b32 	%r30, %r39, 6;
	mov.u32 	%r31, _ZZ11matMulTiledPKfS0_PfiE2As;
	add.s32 	%r5, %r31, %r30;
	shl.b32 	%r32, %r37, 2;
	add.s32 	%r6, %r5, %r32;
	mov.u32 	%r33, _ZZ11matMulTiledPKfS0_PfiE2Bs;
	add.s32 	%r8, %r33, %r32;
	add.s32 	%r7, %r8, %r30;
	neg.s32 	%r41, %r29;
	mad.lo.s32 	%r40, %r39, %r23, %r4;
	shl.b32 	%r11, %r23, 4;
	mad.lo.s32 	%r38, %r23, %r2, %r37;
	cvta.to.global.u64 	%rd1, %rd4;
	cvta.to.global.u64 	%rd2, %rd5;
	mov.f32 	%f62, 0f00000000;
$L__BB0_2:
	setp.ge.u32 	%p2, %r2, %r23;
	mul.wide.s32 	%rd7, %r38, 4;
	add.s64 	%rd3, %rd1, %rd7;
	setp.ge.s32 	%p3, %r37, %r23;
	mov.f32 	%f60, 0f00000000;
	or.pred  	%p4, %p2, %p3;
	@%p4 bra 	$L__BB0_4;
	ld.global.f32 	%f60, [%rd3];
$L__BB0_4:
	st.shared.f32 	[%r6], %f60;
	mov.f32 	%f61, 0f00000000;
	max.s32 	%r34, %r4, %r39;
	setp.ge.s32 	%p5, %r34, %r23;
	@%p5 bra 	$L__BB0_6;
	mul.wide.s32 	%rd8, %r40, 4;
	add.s64 	%rd9, %rd2, %rd8;
	ld.global.f32 	%f61, [%rd9];
$L__BB0_6:
	st.shared.f32 	[%r7], %f61;
	bar.sync 	0;
	ld.shared.f32 	%f12, [%r5];
	ld.shared.f32 	%f13, [%r8];
	fma.rn.f32 	%f14, %f12, %f13, %f62;
	ld.shared.f32 	%f15, [%r5+4];
	ld.shared.f32 	%f16, [%r8+64];
	fma.rn.f32 	%f17, %f15, %f16, %f14;
	ld.shared.f32 	%f18, [%r5+8];
	ld.shared.f32 	%f19, [%r8+128];
	fma.rn.f32 	%f20, %f18, %f19, %f17;
	ld.shared.f32 	%f21, [%r5+12];
	ld.shared.f32 	%f22, [%r8+192];
	fma.rn.f32 	%f23, %f21, %f22, %f20;
	ld.shared.f32 	%f24, [%r5+16];
	ld.shared.f32 	%f25, [%r8+256];
	fma.rn.f32 	%f26, %f24, %f25, %f23;
	ld.shared.f32 	%f27, [%r5+20];
	ld.shared.f32 	%f28, [%r8+320];
	fma.rn.f32 	%f29, %f27, %f28, %f26;
	ld.shared.f32 	%f30, [%r5+24];
	ld.shared.f32 	%f31, [%r8+384];
	fma.rn.f32 	%f32, %f30, %f31, %f29;
	ld.shared.f32 	%f33, [%r5+28];
	ld.shared.f32 	%f34, [%r8+448];
	fma.rn.f32 	%f35, %f33, %f34, %f32;
	ld.shared.f32 	%f36, [%r5+32];
	ld.shared.f32 	%f37, [%r8+512];
	fma.rn.f32 	%f38, %f36, %f37, %f35;
	ld.shared.f32 	%f39, [%r5+36];
	ld.shared.f32 	%f40, [%r8+576];
	fma.rn.f32 	%f41, %f39, %f40, %f38;
	ld.shared.f32 	%f42, [%r5+40];
	ld.shared.f32 	%f43, [%r8+640];
	fma.rn.f32 	%f44, %f42, %f43, %f41;
	ld.shared.f32 	%f45, [%r5+44];
	ld.shared.f32 	%f46, [%r8+704];
	fma.rn.f32 	%f47, %f45, %f46, %f44;
	ld.shared.f32 	%f48, [%r5+48];
	ld.shared.f32 	%f49, [%r8+768];
	fma.rn.f32 	%f50, %f48, %f49, %f47;
	ld.shared.f32 	%f51, [%r5+52];
	ld.shared.f32 	%f52, [%r8+832];
	fma.rn.f32 	%f53, %f51, %f52, %f50;
	ld.shared.f32 	%f54, [%r5+56];
	ld.shared.f32 	%f55, [%r8+896];
	fma.rn.f32 	%f56, %f54, %f55, %f53;
	ld.shared.f32 	%f57, [%r5+60];
	ld.shared.f32 	%f58, [%r8+960];
	fma.rn.f32 	%f62, %f57, %f58, %f56;
	bar.sync 	0;
	add.s32 	%r41, %r41, 1;
	setp.ne.s32 	%p6, %r41, 0;
	add.s32 	%r40, %r40, %r11;
	add.s32 	%r39, %r39, 16;
	add.s32 	%r38, %r38, 16;
	add.s32 	%r37, %r37, 16;
	@%p6 bra 	$L__BB0_2;
$L__BB0_7:
	max.s32 	%r35, %r2, %r4;
	setp.ge.s32 	%p7, %r35, %r23;
	@%p7 bra 	$L__BB0_9;
	mad.lo.s32 	%r36, %r23, %r2, %r4;
	cvta.to.global.u64 	%rd10, %rd6;
	mul.wide.s32 	%rd11, %r36, 4;
	add.s64 	%rd12, %rd10, %rd11;
	st.global.f32 	[%rd12], %f62;
$L__BB0_9:
	ret;

}


// ===== COMPILED SASS (sm_100) =====

	.target	sm_100

	.elftype	@"ET_EXEC"


//--------------------- .note.nv.tkinfo           --------------------------
	.section	.note.nv.tkinfo,"",@"SHT_NOTE"
	.sectionflags	@"SHF_NOTE_NV_TKINFO"
	.tkinfo
        /*0018*/ 	.word	0x00000002
        /*0030*/ 	.string	""
        /*0030*/ 	.string	"ptxas"
        /*0030*/ 	.string	"Cuda compilation tools, release 13.0, V13.0.88"
        /*0030*/ 	.string	"Build cuda_13.0.r13.0/compiler.36424714_0"
        /*0030*/ 	.string	"-arch sm_100 -m 64 "



//--------------------- .note.nv.cuinfo           --------------------------
	.section	.note.nv.cuinfo,"",@"SHT_NOTE"
	.sectionflags	@"SHF_NOTE_NV_CUINFO"
        /*0018*/ 	.short	0x0002
        /*001a*/ 	.short	0x0064
        /*001c*/ 	.short	0x0082
	.zero		2


//--------------------- .nv.info                  --------------------------
	.section	.nv.info,"",@"SHT_CUDA_INFO"
	.align	4


	//----- nvinfo : EIATTR_REGCOUNT
	.align		4
        /*0000*/ 	.byte	0x04, 0x2f
        /*0002*/ 	.short	(.L_1 - .L_0)
	.align		4
.L_0:
        /*0004*/ 	.word	index@(_Z11matMulTiledPKfS0_Pfi)
        /*0008*/ 	.word	0x00000020


	//----- nvinfo : EIATTR_FRAME_SIZE
	.align		4
.L_1:
        /*000c*/ 	.byte	0x04, 0x11
        /*000e*/ 	.short	(.L_3 - .L_2)
	.align		4
.L_2:
        /*0010*/ 	.word	index@(_Z11matMulTiledPKfS0_Pfi)
        /*0014*/ 	.word	0x00000000


	//----- nvinfo : EIATTR_MIN_STACK_SIZE
	.align		4
.L_3:
        /*0018*/ 	.byte	0x04, 0x12
        /*001a*/ 	.short	(.L_5 - .L_4)
	.align		4
.L_4:
        /*001c*/ 	.word	index@(_Z11matMulTiledPKfS0_Pfi)
        /*0020*/ 	.word	0x00000000
.L_5:


//--------------------- .nv.compat                --------------------------
	.section	.nv.compat,"",@"SHT_CUDA_COMPAT_INFO"
	.align	4
        /*0000*/ 	.byte	0x02, 0x09, 0x00, 0x00, 0x02, 0x02, 0x01, 0x00, 0x02, 0x05, 0x05, 0x00, 0x03, 0x07, 0x01, 0x01
        /*0010*/ 	.byte	0x02, 0x03, 0x00, 0x00, 0x02, 0x06, 0x01, 0x00, 0x04, 0x0b, 0x08, 0x00, 0x09, 0x00, 0x00, 0x00
        /*0020*/ 	.byte	0x00, 0x00, 0x00, 0x00


//--------------------- .nv.info._Z11matMulTiledPKfS0_Pfi --------------------------
	.section	.nv.info._Z11matMulTiledPKfS0_Pfi,"",@"SHT_CUDA_INFO"
	.sectionflags	@""
	.align	4


	//----- nvinfo : EIATTR_CUDA_API_VERSION
	.align		4
        /*0000*/ 	.byte	0x04, 0x37
        /*0002*/ 	.short	(.L_7 - .L_6)
.L_6:
        /*0004*/ 	.word	0x00000082


	//----- nvinfo : EIATTR_KPARAM_INFO
	.align		4
.L_7:
        /*0008*/ 	.byte	0x04, 0x17
        /*000a*/ 	.short	(.L_9 - .L_8)
.L_8:
        /*000c*/ 	.word	0x00000000
        /*0010*/ 	.short	0x0003
        /*0012*/ 	.short	0x0018
        /*0014*/ 	.byte	0x00, 0xf0, 0x11, 0x00


	//----- nvinfo : EIATTR_KPARAM_INFO
	.align		4
.L_9:
        /*0018*/ 	.byte	0x04, 0x17
        /*001a*/ 	.short	(.L_11 - .L_10)
.L_10:
        /*001c*/ 	.word	0x00000000
        /*0020*/ 	.short	0x0002
        /*0022*/ 	.short	0x0010
        /*0024*/ 	.byte	0x00, 0xf5, 0x21, 0x00


	//----- nvinfo : EIATTR_KPARAM_INFO
	.align		4
.L_11:
        /*0028*/ 	.byte	0x04, 0x17
        /*002a*/ 	.short	(.L_13 - .L_12)
.L_12:
        /*002c*/ 	.word	0x00000000
        /*0030*/ 	.short	0x0001
        /*0032*/ 	.short	0x0008
        /*0034*/ 	.byte	0x00, 0xf5, 0x21, 0x00


	//----- nvinfo : EIATTR_KPARAM_INFO
	.align		4
.L_13:
        /*0038*/ 	.byte	0x04, 0x17
        /*003a*/ 	.short	(.L_15 - .L_14)
.L_14:
        /*003c*/ 	.word	0x00000000
        /*0040*/ 	.short	0x0000
        /*0042*/ 	.short	0x0000
        /*0044*/ 	.byte	0x00, 0xf5, 0x21, 0x00


	//----- nvinfo : EIATTR_SPARSE_MMA_MASK
	.align		4
.L_15:
        /*0048*/ 	.byte	0x03, 0x50
        /*004a*/ 	.short	0x0000


	//----- nvinfo : EIATTR_MAXREG_COUNT
	.align		4
        /*004c*/ 	.byte	0x03, 0x1b
        /*004e*/ 	.short	0x00ff


	//----- nvinfo : EIATTR_NUM_BARRIERS
	.align		4
        /*0050*/ 	.byte	0x02, 0x4c
        /*0052*/ 	.byte	0x01
	.zero		1


	//----- nvinfo : EIATTR_MERCURY_ISA_VERSION
	.align		4
        /*0054*/ 	.byte	0x03, 0x5f
        /*0056*/ 	.short	0x0101


	//----- nvinfo : EIATTR_VRC_CTA_INIT_COUNT
	.align		4
        /*0058*/ 	.byte	0x02, 0x4a
	.zero		1
	.zero		1


	//----- nvinfo : EIATTR_EXIT_INSTR_OFFSETS
	.align		4
        /*005c*/ 	.byte	0x04, 0x1c
        /*005e*/ 	.short	(.L_17 - .L_16)


	//   ....[0]....
.L_16:
        /*0060*/ 	.word	0x000005d0


	//   ....[1]....
        /*0064*/ 	.word	0x00000620


	//----- nvinfo : EIATTR_CBANK_PARAM_SIZE
	.align		4
.L_17:
        /*0068*/ 	.byte	0x03, 0x19
        /*006a*/ 	.short	0x001c


	//----- nvinfo : EIATTR_PARAM_CBANK
	.align		4
        /*006c*/ 	.byte	0x04, 0x0a
        /*006e*/ 	.short	(.L_19 - .L_18)
	.align		4
.L_18:
        /*0070*/ 	.word	index@(.nv.constant0._Z11matMulTiledPKfS0_Pfi)
        /*0074*/ 	.short	0x0380
        /*0076*/ 	.short	0x001c


	//----- nvinfo : EIATTR_SW_WAR
	.align		4
.L_19:
        /*0078*/ 	.byte	0x04, 0x36
        /*007a*/ 	.short	(.L_21 - .L_20)
.L_20:
        /*007c*/ 	.word	0x00000008
.L_21:


//--------------------- .nv.callgraph             --------------------------
	.section	.nv.callgraph,"",@"SHT_CUDA_CALLGRAPH"
	.align	4
	.sectionentsize	8
	.align		4
        /*0000*/ 	.word	0x00000000
	.align		4
        /*0004*/ 	.word	0xffffffff
	.align		4
        /*0008*/ 	.word	0x00000000
	.align		4
        /*000c*/ 	.word	0xfffffffe
	.align		4
        /*0010*/ 	.word	0x00000000
	.align		4
        /*0014*/ 	.word	0xfffffffd
	.align		4
        /*0018*/ 	.word	0x00000000
	.align		4
        /*001c*/ 	.word	0xfffffffc


//--------------------- .text._Z11matMulTiledPKfS0_Pfi --------------------------
	.section	.text._Z11matMulTiledPKfS0_Pfi,"ax",@progbits
	.align	128
        .global         _Z11matMulTiledPKfS0_Pfi
        .type           _Z11matMulTiledPKfS0_Pfi,@function
        .size           _Z11matMulTiledPKfS0_Pfi,(.L_x_3 - _Z11matMulTiledPKfS0_Pfi)
        .other          _Z11matMulTiledPKfS0_Pfi,@"STO_CUDA_ENTRY STV_DEFAULT"
_Z11matMulTiledPKfS0_Pfi:
.text._Z11matMulTiledPKfS0_Pfi:
[----:B------:R-:W-:Y:S01]  /*0000*/  LDC R1, c[0x0][0x37c] ;  /* 0x0000df00ff017b82 */ /* 0x000fe20000000800 */
[----:B------:R-:W0:Y:S01]  /*0010*/  LDCU UR6, c[0x0][0x398] ;  /* 0x00007300ff0677ac */ /* 0x000e220008000800 */
[----:B------:R-:W1:Y:S06]  /*0020*/  S2R R5, SR_TID.Y ;  /* 0x0000000000057919 */ /* 0x000e6c0000002200 */
[----:B------:R-:W1:Y:S01]  /*0030*/  LDC R3, c[0x0][0x364] ;  /* 0x0000d900ff037b82 */ /* 0x000e620000000800 */
[----:B------:R-:W-:Y:S01]  /*0040*/  HFMA2 R25, -RZ, RZ, 0, 0 ;  /* 0x00000000ff197431 */ /* 0x000fe200000001ff */
[----:B------:R-:W2:Y:S01]  /*0050*/  LDCU.64 UR8, c[0x0][0x358] ;  /* 0x00006b00ff0877ac */ /* 0x000ea20008000a00 */
[----:B------:R-:W3:Y:S05]  /*0060*/  S2R R7, SR_TID.X ;  /* 0x0000000000077919 */ /* 0x000eea0000002100 */
[----:B------:R-:W1:Y:S08]  /*0070*/  S2UR UR4, SR_CTAID.Y ;  /* 0x00000000000479c3 */ /* 0x000e700000002600 */
[----:B------:R-:W3:Y:S01]  /*0080*/  S2UR UR5, SR_CTAID.X ;  /* 0x00000000000579c3 */ /* 0x000ee20000002500 */
[----:B0-----:R-:W-:-:S04]  /*0090*/  MOV R4, UR6 ;  /* 0x0000000600047c02 */ /* 0x001fc80008000f00 */
[----:B------:R-:W-:-:S03]  /*00a0*/  ISETP.GE.AND P0, PT, R4, 0x1, PT ;  /* 0x000000010400780c */ /* 0x000fc60003f06270 */
[----:B------:R-:W3:Y:S01]  /*00b0*/  LDC R2, c[0x0][0x360] ;  /* 0x0000d800ff027b82 */ /* 0x000ee20000000800 */
[----:B-1----:R-:W-:Y:S02]  /*00c0*/  IMAD R3, R3, UR4, R5 ;  /* 0x0000000403037c24 */ /* 0x002fe4000f8e0205 */
[----:B---3--:R-:W-:-:S07]  /*00d0*/  IMAD R2, R2, UR5, R7 ;  /* 0x0000000502027c24 */ /* 0x008fce000f8e0207 */
[----:B--2---:R-:W-:Y:S05]  /*00e0*/  @!P0 BRA `(.L_x_0) ;  /* 0x0000000400308947 */ /* 0x004fea0003800000 */
[----:B------:R-:W0:Y:S01]  /*00f0*/  S2UR UR6, SR_CgaCtaId ;  /* 0x00000000000679c3 */ /* 0x000e220000008800 */
[----:B------:R-:W-:Y:S01]  /*0100*/  UMOV UR4, 0x400 ;  /* 0x0000040000047882 */ /* 0x000fe20000000000 */
[----:B------:R-:W-:Y:S01]  /*0110*/  IADD3 R6, PT, PT, R4, 0xf, RZ ;  /* 0x0000000f04067810 */ /* 0x000fe20007ffe0ff */
[----:B------:R-:W-:Y:S01]  /*0120*/  UIADD3 UR5, UPT, UPT, UR4, 0x400, URZ ;  /* 0x0000040004057890 */ /* 0x000fe2000fffe0ff */
[----:B------:R-:W-:Y:S01]  /*0130*/  MOV R25, RZ ;  /* 0x000000ff00197202 */ /* 0x000fe20000000f00 */
[-C--:B------:R-:W-:Y:S01]  /*0140*/  IMAD R17, R5, R4.reuse, R2 ;  /* 0x0000000405117224 */ /* 0x080fe200078e0202 */
[----:B------:R-:W-:Y:S01]  /*0150*/  SHF.R.U32.HI R19, RZ, 0x4, R6 ;  /* 0x00000004ff137819 */ /* 0x000fe20000011606 */
[----:B------:R-:W-:Y:S01]  /*0160*/  IMAD R18, R3, R4, R7 ;  /* 0x0000000403127224 */ /* 0x000fe200078e0207 */
[----:B------:R-:W1:Y:S02]  /*0170*/  LDC R0, c[0x0][0x398] ;  /* 0x0000e600ff007b82 */ /* 0x000e640000000800 */
[----:B------:R-:W-:-:S06]  /*0180*/  IADD3 R19, PT, PT, -R19, RZ, RZ ;  /* 0x000000ff13137210 */ /* 0x000fcc0007ffe1ff */
[----:B------:R-:W2:Y:S01]  /*0190*/  LDC.64 R22, c[0x0][0x380] ;  /* 0x0000e000ff167b82 */ /* 0x000ea20000000a00 */
[----:B0-----:R-:W-:Y:S02]  /*01a0*/  ULEA UR4, UR6, UR4, 0x18 ;  /* 0x0000000406047291 */ /* 0x001fe4000f8ec0ff */
[----:B------:R-:W-:-:S04]  /*01b0*/  ULEA UR5, UR6, UR5, 0x18 ;  /* 0x0000000506057291 */ /* 0x000fc8000f8ec0ff */
[----:B------:R-:W-:Y:S02]  /*01c0*/  LEA R6, R5, UR4, 0x6 ;  /* 0x0000000405067c11 */ /* 0x000fe4000f8e30ff */
[C---:B------:R-:W-:Y:S02]  /*01d0*/  LEA R16, R7.reuse, UR5, 0x2 ;  /* 0x0000000507107c11 */ /* 0x040fe4000f8e10ff */
[----:B------:R-:W-:Y:S02]  /*01e0*/  LEA R20, R7, R6, 0x2 ;  /* 0x0000000607147211 */ /* 0x000fe400078e10ff */
[----:B------:R-:W-:-:S07]  /*01f0*/  LEA R21, R5, R16, 0x6 ;  /* 0x0000001005157211 */ /* 0x000fce00078e30ff */
.L_x_1:
[----:B-1----:R-:W-:Y:S01]  /*0200*/  MOV R4, R0 ;  /* 0x0000000000047202 */ /* 0x002fe20000000f00 */
[----:B------:R-:W-:Y:S01]  /*0210*/  HFMA2 R29, -RZ, RZ, 0, 0 ;  /* 0x00000000ff1d7431 */ /* 0x000fe200000001ff */
[----:B------:R-:W-:Y:S02]  /*0220*/  VIMNMX R9, PT, PT, R2, R5, !PT ;  /* 0x0000000502097248 */ /* 0x000fe40007fe0100 */
[-C--:B------:R-:W-:Y:S02]  /*0230*/  ISETP.GE.AND P0, PT, R7, R4.reuse, PT ;  /* 0x000000040700720c */ /* 0x080fe40003f06270 */
[-C--:B------:R-:W-:Y:S01]  /*0240*/  ISETP.GE.AND P1, PT, R9, R4.reuse, PT ;  /* 0x000000040900720c */ /* 0x080fe20003f26270 */
[----:B--2---:R-:W-:Y:S01]  /*0250*/  IMAD.WIDE R8, R18, 0x4, R22 ;  /* 0x0000000412087825 */ /* 0x004fe200078e0216 */
[----:B------:R-:W-:Y:S02]  /*0260*/  ISETP.GE.U32.OR P0, PT, R3, R4, P0 ;  /* 0x000000040300720c */ /* 0x000fe40000706470 */
[----:B------:R-:W-:-:S09]  /*0270*/  MOV R24, RZ ;  /* 0x000000ff00187202 */ /* 0x000fd20000000f00 */
[----:B------:R-:W0:Y:S02]  /*0280*/  @!P1 LDC.64 R10, c[0x0][0x388] ;  /* 0x0000e200ff0a9b82 */ /* 0x000e240000000a00 */
[----:B------:R-:W2:Y:S01]  /*0290*/  @!P0 LDG.E R29, desc[UR8][R8.64] ;  /* 0x00000008081d8981 */ /* 0x000ea2000c1e1900 */
[----:B0-----:R-:W-:-:S05]  /*02a0*/  @!P1 IMAD.WIDE R10, R17, 0x4, R10 ;  /* 0x00000004110a9825 */ /* 0x001fca00078e020a */
[----:B------:R-:W3:Y:S01]  /*02b0*/  @!P1 LDG.E R24, desc[UR8][R10.64] ;  /* 0x000000080a189981 */ /* 0x000ee2000c1e1900 */
[----:B------:R-:W-:-:S04]  /*02c0*/  IADD3 R19, PT, PT, R19, 0x1, RZ ;  /* 0x0000000113137810 */ /* 0x000fc80007ffe0ff */
[----:B------:R-:W-:Y:S02]  /*02d0*/  ISETP.NE.AND P0, PT, R19, RZ, PT ;  /* 0x000000ff1300720c */ /* 0x000fe40003f05270 */
[----:B------:R-:W-:Y:S02]  /*02e0*/  IADD3 R5, PT, PT, R5, 0x10, RZ ;  /* 0x0000001005057810 */ /* 0x000fe40007ffe0ff */
[----:B------:R-:W-:Y:S02]  /*02f0*/  IADD3 R18, PT, PT, R18, 0x10, RZ ;  /* 0x0000001012127810 */ /* 0x000fe40007ffe0ff */
[----:B------:R-:W-:Y:S02]  /*0300*/  IADD3 R7, PT, PT, R7, 0x10, RZ ;  /* 0x0000001007077810 */ /* 0x000fe40007ffe0ff */
[----:B------:R-:W-:Y:S01]  /*0310*/  LEA R17, R4, R17, 0x4 ;  /* 0x0000001104117211 */ /* 0x000fe200078e20ff */
[----:B--2---:R-:W-:Y:S04]  /*0320*/  STS [R20], R29 ;  /* 0x0000001d14007388 */ /* 0x004fe80000000800 */
[----:B---3--:R-:W-:Y:S01]  /*0330*/  STS [R21], R24 ;  /* 0x0000001815007388 */ /* 0x008fe20000000800 */
[----:B------:R-:W-:Y:S06]  /*0340*/  BAR.SYNC.DEFER_BLOCKING 0x0 ;  /* 0x0000000000007b1d */ /* 0x000fec0000010000 */
[----:B------:R-:W-:Y:S04]  /*0350*/  LDS R26, [R16] ;  /* 0x00000000101a7984 */ /* 0x000fe80000000800 */
[----:B------:R-:W0:Y:S04]  /*0360*/  LDS.128 R12, [R6] ;  /* 0x00000000060c7984 */ /* 0x000e280000000c00 */
[----:B------:R-:W1:Y:S04]  /*0370*/  LDS R28, [R16+0x40] ;  /* 0x00004000101c7984 */ /* 0x000e680000000800 */
[----:B------:R-:W2:Y:S04]  /*0380*/  LDS R27, [R16+0x80] ;  /* 0x00008000101b7984 */ /* 0x000ea80000000800 */
[----:B------:R-:W-:Y:S04]  /*0390*/  LDS.128 R8, [R6+0x10] ;  /* 0x0000100006087984 */ /* 0x000fe80000000c00 */
[----:B------:R-:W-:Y:S01]  /*03a0*/  LDS R24, [R16+0x140] ;  /* 0x0001400010187984 */ /* 0x000fe20000000800 */
[----:B0-----:R-:W-:-:S03]  /*03b0*/  FFMA R26, R12, R26, R25 ;  /* 0x0000001a0c1a7223 */ /* 0x001fc60000000019 */
[----:B------:R-:W0:Y:S01]  /*03c0*/  LDS R12, [R16+0xc0] ;  /* 0x0000c000100c7984 */ /* 0x000e220000000800 */
[----:B-1----:R-:W-:-:S03]  /*03d0*/  FFMA R26, R28, R13, R26 ;  /* 0x0000000d1c1a7223 */ /* 0x002fc6000000001a */
[----:B------:R-:W1:Y:S04]  /*03e0*/  LDS R13, [R16+0x100] ;  /* 0x00010000100d7984 */ /* 0x000e680000000800 */
[----:B------:R-:W3:Y:S01]  /*03f0*/  LDS R25, [R16+0x180] ;  /* 0x0001800010197984 */ /* 0x000ee20000000800 */
[----:B--2---:R-:W-:-:S04]  /*0400*/  FFMA R27, R27, R14, R26 ;  /* 0x0000000e1b1b7223 */ /* 0x004fc8000000001a */
[----:B0-----:R-:W-:Y:S02]  /*0410*/  FFMA R15, R12, R15, R27 ;  /* 0x0000000f0c0f7223 */ /* 0x001fe4000000001b */
[----:B------:R-:W-:Y:S02]  /*0420*/  LDS R27, [R16+0x200] ;  /* 0x00020000101b7984 */ /* 0x000fe40000000800 */
[----:B-1----:R-:W-:Y:S02]  /*0430*/  FFMA R13, R8, R13, R15 ;  /* 0x0000000d080d7223 */ /* 0x002fe4000000000f */
[----:B------:R-:W0:Y:S02]  /*0440*/  LDS R8, [R16+0x1c0] ;  /* 0x0001c00010087984 */ /* 0x000e240000000800 */
[----:B------:R-:W-:Y:S02]  /*0450*/  FFMA R26, R24, R9, R13 ;  /* 0x00000009181a7223 */ /* 0x000fe4000000000d */
[----:B------:R-:W1:Y:S04]  /*0460*/  LDS.128 R12, [R6+0x20] ;  /* 0x00002000060c7984 */ /* 0x000e680000000c00 */
[----:B------:R-:W2:Y:S01]  /*0470*/  LDS R24, [R16+0x240] ;  /* 0x0002400010187984 */ /* 0x000ea20000000800 */
[----:B---3--:R-:W-:-:S03]  /*0480*/  FFMA R9, R25, R10, R26 ;  /* 0x0000000a19097223 */ /* 0x008fc6000000001a */
[----:B------:R-:W3:Y:S01]  /*0490*/  LDS R25, [R16+0x280] ;  /* 0x0002800010197984 */ /* 0x000ee20000000800 */
[----:B0-----:R-:W-:-:S04]  /*04a0*/  FFMA R9, R8, R11, R9 ;  /* 0x0000000b08097223 */ /* 0x001fc80000000009 */
[----:B-1----:R-:W-:Y:S02]  /*04b0*/  FFMA R9, R12, R27, R9 ;  /* 0x0000001b0c097223 */ /* 0x002fe40000000009 */
[----:B------:R-:W0:Y:S02]  /*04c0*/  LDS R12, [R16+0x2c0] ;  /* 0x0002c000100c7984 */ /* 0x000e240000000800 */
[----:B--2---:R-:W-:Y:S02]  /*04d0*/  FFMA R24, R24, R13, R9 ;  /* 0x0000000d18187223 */ /* 0x004fe40000000009 */
[----:B------:R-:W-:Y:S04]  /*04e0*/  LDS R13, [R16+0x300] ;  /* 0x00030000100d7984 */ /* 0x000fe80000000800 */
[----:B------:R-:W1:Y:S01]  /*04f0*/  LDS.128 R8, [R6+0x30] ;  /* 0x0000300006087984 */ /* 0x000e620000000c00 */
[----:B---3--:R-:W-:-:S03]  /*0500*/  FFMA R25, R25, R14, R24 ;  /* 0x0000000e19197223 */ /* 0x008fc60000000018 */
[----:B------:R-:W2:Y:S04]  /*0510*/  LDS R27, [R16+0x340] ;  /* 0x00034000101b7984 */ /* 0x000ea80000000800 */
[----:B------:R-:W3:Y:S04]  /*0520*/  LDS R24, [R16+0x380] ;  /* 0x0003800010187984 */ /* 0x000ee80000000800 */
[----:B------:R-:W4:Y:S01]  /*0530*/  LDS R14, [R16+0x3c0] ;  /* 0x0003c000100e7984 */ /* 0x000f220000000800 */
[----:B0-----:R-:W-:-:S04]  /*0540*/  FFMA R15, R12, R15, R25 ;  /* 0x0000000f0c0f7223 */ /* 0x001fc80000000019 */
[----:B-1----:R-:W-:-:S04]  /*0550*/  FFMA R8, R8, R13, R15 ;  /* 0x0000000d08087223 */ /* 0x002fc8000000000f */
[----:B--2---:R-:W-:-:S04]  /*0560*/  FFMA R9, R27, R9, R8 ;  /* 0x000000091b097223 */ /* 0x004fc80000000008 */
[----:B---3--:R-:W-:-:S04]  /*0570*/  FFMA R9, R24, R10, R9 ;  /* 0x0000000a18097223 */ /* 0x008fc80000000009 */
[----:B----4-:R-:W-:Y:S01]  /*0580*/  FFMA R25, R14, R11, R9 ;  /* 0x0000000b0e197223 */ /* 0x010fe20000000009 */
[----:B------:R-:W-:Y:S06]  /*0590*/  BAR.SYNC.DEFER_BLOCKING 0x0 ;  /* 0x0000000000007b1d */ /* 0x000fec0000010000 */
[----:B------:R-:W-:Y:S05]  /*05a0*/  @P0 BRA `(.L_x_1) ;  /* 0xfffffffc00140947 */ /* 0x000fea000383ffff */
.L_x_0:
[----:B------:R-:W-:-:S04]  /*05b0*/  VIMNMX R5, PT, PT, R3, R2, !PT ;  /* 0x0000000203057248 */ /* 0x000fc80007fe0100 */
[----:B------:R-:W-:-:S13]  /*05c0*/  ISETP.GE.AND P0, PT, R5, R4, PT ;  /* 0x000000040500720c */ /* 0x000fda0003f06270 */
[----:B------:R-:W-:Y:S05]  /*05d0*/  @P0 EXIT ;  /* 0x000000000000094d */ /* 0x000fea0003800000 */
[----:B------:R-:W0:Y:S01]  /*05e0*/  LDC.64 R6, c[0x0][0x390] ;  /* 0x0000e400ff067b82 */ /* 0x000e220000000a00 */
[----:B------:R-:W-:-:S04]  /*05f0*/  IMAD R3, R3, R4, R2 ;  /* 0x0000000403037224 */ /* 0x000fc800078e0202 */
[----:B0-----:R-:W-:-:S05]  /*0600*/  IMAD.WIDE R2, R3, 0x4, R6 ;  /* 0x0000000403027825 */ /* 0x001fca00078e0206 */
[----:B------:R-:W-:Y:S01]  /*0610*/  STG.E desc[UR8][R2.64], R25 ;  /* 0x0000001902007986 */ /* 0x000fe2000c101908 */
[----:B------:R-:W-:Y:S05]  /*0620*/  EXIT ;  /* 0x000000000000794d */ /* 0x000fea0003800000 */
.L_x_2:
[----:B------:R-:W-:-:S00]  /*0630*/  BRA `(.L_x_2) ;  /* 0xfffffffc00fc7947 */ /* 0x000fc0000383ffff */
[----:B------:R-:W-:-:S00]  /*0640*/  NOP ;  /* 0x0000000000007918 */ /* 0x000fc00000000000 */
        /* <DEDUP_REMOVED lines=11> */
.L_x_3:


//--------------------- .nv.shared._Z11matMulTiledPKfS0_Pfi --------------------------
	.section	.nv.shared._Z11matMulTiledPKfS0_Pfi,"aw",@nobits
	.sectionflags	@""
	.align	4
.nv.shared._Z11matMulTiledPKfS0_Pfi:
	.zero		3072


//--------------------- .nv.shared.reserved.0     --------------------------
	.section	.nv.shared.reserved.0,"aw",@nobits
	.weak		__nv_reservedSMEM_offset_0_alias
	.size		__nv_reservedSMEM_offset_0_alias, 0, 64
	.other		__nv_reservedSMEM_offset_0_alias,@"STO_CUDA_RESERVED_SHARED STV_DEFAULT"
__nv_reservedSMEM_offset_0_alias:
	.zero		0
	.zero		64


//--------------------- .nv.constant0._Z11matMulTiledPKfS0_Pfi --------------------------
	.section	.nv.constant0._Z11matMulTiledPKfS0_Pfi,"a",@progbits
	.sectionflags	@""
	.align	4
.nv.constant0._Z11matMulTiledPKfS0_Pfi:
	.zero		924


//--------------------- SYMBOLS --------------------------

	.type		.nv.reservedSmem.offset0,@object
	.size		.nv.reservedSmem.offset0,0x4
	.type		.nv.reservedSmem.cap,@object
	.size		.nv.reservedSmem.cap,0x4
